	.headerflags	@"EF_CUDA_TEXMODE_UNIFIED EF_CUDA_64BIT_ADDRESS EF_CUDA_ACCELERATORS EF_CUDA_SM90 EF_CUDA_VIRTUAL_SM(EF_CUDA_SM90)"
	.elftype	@"ET_EXEC"


//--------------------- .nv.info                  --------------------------
	.section	.nv.info,"",@"SHT_CUDA_INFO"
	.align	4


	//----- nvinfo : EIATTR_REGCOUNT
	.align		4
        /*0000*/ 	.byte	0x04, 0x2f
        /*0002*/ 	.short	(.L_1 - .L_0)
	.align		4
.L_0:
        /*0004*/ 	.word	index@(triton_poi_fused_cat_4)
        /*0008*/ 	.word	0x00000020


	//----- nvinfo : EIATTR_MIN_STACK_SIZE
	.align		4
.L_1:
        /*000c*/ 	.byte	0x04, 0x12
        /*000e*/ 	.short	(.L_3 - .L_2)
	.align		4
.L_2:
        /*0010*/ 	.word	index@(triton_poi_fused_cat_4)
        /*0014*/ 	.word	0x00000000


	//----- nvinfo : EIATTR_FRAME_SIZE
	.align		4
.L_3:
        /*0018*/ 	.byte	0x04, 0x11
        /*001a*/ 	.short	(.L_5 - .L_4)
	.align		4
.L_4:
        /*001c*/ 	.word	index@(triton_poi_fused_cat_4)
        /*0020*/ 	.word	0x00000000


	//----- nvinfo : EIATTR_MIN_STACK_SIZE
	.align		4
.L_5:
        /*0024*/ 	.byte	0x04, 0x12
        /*0026*/ 	.short	(.L_7 - .L_6)
	.align		4
.L_6:
        /*0028*/ 	.word	index@(triton_poi_fused_cat_4)
        /*002c*/ 	.word	0x00000000
.L_7:


//--------------------- .nv.info.triton_poi_fused_cat_4 --------------------------
	.section	.nv.info.triton_poi_fused_cat_4,"",@"SHT_CUDA_INFO"
	.sectionflags	@""
	.align	4


	//----- nvinfo : EIATTR_CUDA_API_VERSION
	.align		4
        /*0000*/ 	.byte	0x04, 0x37
        /*0002*/ 	.short	(.L_9 - .L_8)
.L_8:
        /*0004*/ 	.word	0x0000007c


	//----- nvinfo : EIATTR_KPARAM_INFO
	.align		4
.L_9:
        /*0008*/ 	.byte	0x04, 0x17
        /*000a*/ 	.short	(.L_11 - .L_10)
.L_10:
        /*000c*/ 	.word	0x00000000
        /*0010*/ 	.short	0x000a
        /*0012*/ 	.short	0x0050
        /*0014*/ 	.byte	0x00, 0xf0, 0x11, 0x00


	//----- nvinfo : EIATTR_KPARAM_INFO
	.align		4
.L_11:
        /*0018*/ 	.byte	0x04, 0x17
        /*001a*/ 	.short	(.L_13 - .L_12)
.L_12:
        /*001c*/ 	.word	0x00000000
        /*0020*/ 	.short	0x0009
        /*0022*/ 	.short	0x0048
        /*0024*/ 	.byte	0x00, 0xf4, 0x21, 0x00


	//----- nvinfo : EIATTR_KPARAM_INFO
	.align		4
.L_13:
        /*0028*/ 	.byte	0x04, 0x17
        /*002a*/ 	.short	(.L_15 - .L_14)
.L_14:
        /*002c*/ 	.word	0x00000000
        /*0030*/ 	.short	0x0008
        /*0032*/ 	.short	0x0040
        /*0034*/ 	.byte	0x00, 0xf4, 0x21, 0x00


	//----- nvinfo : EIATTR_KPARAM_INFO
	.align		4
.L_15:
        /*0038*/ 	.byte	0x04, 0x17
        /*003a*/ 	.short	(.L_17 - .L_16)
.L_16:
        /*003c*/ 	.word	0x00000000
        /*0040*/ 	.short	0x0007
        /*0042*/ 	.short	0x0038
        /*0044*/ 	.byte	0x00, 0xf4, 0x21, 0x00


	//----- nvinfo : EIATTR_KPARAM_INFO
	.align		4
.L_17:
        /*0048*/ 	.byte	0x04, 0x17
        /*004a*/ 	.short	(.L_19 - .L_18)
.L_18:
        /*004c*/ 	.word	0x00000000
        /*0050*/ 	.short	0x0006
        /*0052*/ 	.short	0x0030
        /*0054*/ 	.byte	0x00, 0xf4, 0x21, 0x00


	//----- nvinfo : EIATTR_KPARAM_INFO
	.align		4
.L_19:
        /*0058*/ 	.byte	0x04, 0x17
        /*005a*/ 	.short	(.L_21 - .L_20)
.L_20:
        /*005c*/ 	.word	0x00000000
        /*0060*/ 	.short	0x0005
        /*0062*/ 	.short	0x0028
        /*0064*/ 	.byte	0x00, 0xf4, 0x21, 0x00


	//----- nvinfo : EIATTR_KPARAM_INFO
	.align		4
.L_21:
        /*0068*/ 	.byte	0x04, 0x17
        /*006a*/ 	.short	(.L_23 - .L_22)
.L_22:
        /*006c*/ 	.word	0x00000000
        /*0070*/ 	.short	0x0004
        /*0072*/ 	.short	0x0020
        /*0074*/ 	.byte	0x00, 0xf4, 0x21, 0x00


	//----- nvinfo : EIATTR_KPARAM_INFO
	.align		4
.L_23:
        /*0078*/ 	.byte	0x04, 0x17
        /*007a*/ 	.short	(.L_25 - .L_24)
.L_24:
        /*007c*/ 	.word	0x00000000
        /*0080*/ 	.short	0x0003
        /*0082*/ 	.short	0x0018
        /*0084*/ 	.byte	0x00, 0xf4, 0x21, 0x00


	//----- nvinfo : EIATTR_KPARAM_INFO
	.align		4
.L_25:
        /*0088*/ 	.byte	0x04, 0x17
        /*008a*/ 	.short	(.L_27 - .L_26)
.L_26:
        /*008c*/ 	.word	0x00000000
        /*0090*/ 	.short	0x0002
        /*0092*/ 	.short	0x0010
        /*0094*/ 	.byte	0x00, 0xf4, 0x21, 0x00


	//----- nvinfo : EIATTR_KPARAM_INFO
	.align		4
.L_27:
        /*0098*/ 	.byte	0x04, 0x17
        /*009a*/ 	.short	(.L_29 - .L_28)
.L_28:
        /*009c*/ 	.word	0x00000000
        /*00a0*/ 	.short	0x0001
        /*00a2*/ 	.short	0x0008
        /*00a4*/ 	.byte	0x00, 0xf4, 0x21, 0x00


	//----- nvinfo : EIATTR_KPARAM_INFO
	.align		4
.L_29:
        /*00a8*/ 	.byte	0x04, 0x17
        /*00aa*/ 	.short	(.L_31 - .L_30)
.L_30:
        /*00ac*/ 	.word	0x00000000
        /*00b0*/ 	.short	0x0000
        /*00b2*/ 	.short	0x0000
        /*00b4*/ 	.byte	0x00, 0xf4, 0x21, 0x00


	//----- nvinfo : EIATTR_SPARSE_MMA_MASK
	.align		4
.L_31:
        /*00b8*/ 	.byte	0x03, 0x50
        /*00ba*/ 	.short	0x0000


	//----- nvinfo : EIATTR_MAXREG_COUNT
	.align		4
        /*00bc*/ 	.byte	0x03, 0x1b
        /*00be*/ 	.short	0x00ff


	//----- nvinfo : EIATTR_EXIT_INSTR_OFFSETS
	.align		4
        /*00c0*/ 	.byte	0x04, 0x1c
        /*00c2*/ 	.short	(.L_33 - .L_32)


	//   ....[0]....
.L_32:
        /*00c4*/ 	.word	0x000007d0


	//----- nvinfo : EIATTR_REQNTID
	.align		4
.L_33:
        /*00c8*/ 	.byte	0x04, 0x10
        /*00ca*/ 	.short	(.L_35 - .L_34)
.L_34:
        /*00cc*/ 	.word	0x00000100
        /*00d0*/ 	.word	0x00000001
        /*00d4*/ 	.word	0x00000001


	//----- nvinfo : EIATTR_CBANK_PARAM_SIZE
	.align		4
.L_35:
        /*00d8*/ 	.byte	0x03, 0x19
        /*00da*/ 	.short	0x0054


	//----- nvinfo : EIATTR_PARAM_CBANK
	.align		4
        /*00dc*/ 	.byte	0x04, 0x0a
        /*00de*/ 	.short	(.L_37 - .L_36)
	.align		4
.L_36:
        /*00e0*/ 	.word	index@(.nv.constant0.triton_poi_fused_cat_4)
        /*00e4*/ 	.short	0x0210
        /*00e6*/ 	.short	0x0054


	//----- nvinfo : EIATTR_SW_WAR
	.align		4
.L_37:
        /*00e8*/ 	.byte	0x04, 0x36
        /*00ea*/ 	.short	(.L_39 - .L_38)
.L_38:
        /*00ec*/ 	.word	0x00000008
.L_39:


//--------------------- .nv.callgraph             --------------------------
	.section	.nv.callgraph,"",@"SHT_CUDA_CALLGRAPH"
	.align	4
	.sectionentsize	8
	.align		4
        /*0000*/ 	.word	0x00000000
	.align		4
        /*0004*/ 	.word	0xffffffff
	.align		4
        /*0008*/ 	.word	0x00000000
	.align		4
        /*000c*/ 	.word	0xfffffffe
	.align		4
        /*0010*/ 	.word	0x00000000
	.align		4
        /*0014*/ 	.word	0xfffffffd
	.align		4
        /*0018*/ 	.word	0x00000000
	.align		4
        /*001c*/ 	.word	0xfffffffc


//--------------------- .text.triton_poi_fused_cat_4 --------------------------
	.section	.text.triton_poi_fused_cat_4,"ax",@progbits
	.align	128
        .global         triton_poi_fused_cat_4
        .type           triton_poi_fused_cat_4,@function
        .size           triton_poi_fused_cat_4,(.L_x_1 - triton_poi_fused_cat_4)
        .other          triton_poi_fused_cat_4,@"STO_CUDA_ENTRY STV_DEFAULT"
triton_poi_fused_cat_4:
.text.triton_poi_fused_cat_4:
[----:B------:R-:W-:Y:S01]  /*0000*/  LDC R1, c[0x0][0x28] ;  /* 0x00000a00ff017b82 */ /* 0x000fe20000000800 */
[----:B------:R-:W1:Y:S07]  /*0010*/  S2R R0, SR_TID.X ;  /* 0x0000000000007919 */ /* 0x000e6e0000002100 */
[----:B------:R-:W2:Y:S01]  /*0020*/  LDC.64 R24, c[0x0][0x238] ;  /* 0x00008e00ff187b82 */ /* 0x000ea20000000a00 */
[----:B------:R-:W-:Y:S01]  /*0030*/  ULDC.64 UR4, c[0x0][0x208] ;  /* 0x0000820000047ab9 */ /* 0x000fe20000000a00 */
[----:B------:R-:W3:Y:S06]  /*0040*/  S2R R3, SR_CTAID.X ;  /* 0x0000000000037919 */ /* 0x000eec0000002500 */
[----:B------:R-:W4:Y:S08]  /*0050*/  LDC.64 R28, c[0x0][0x240] ;  /* 0x00009000ff1c7b82 */ /* 0x000f300000000a00 */
[----:B------:R-:W5:Y:S08]  /*0060*/  LDC.64 R16, c[0x0][0x218] ;  /* 0x00008600ff107b82 */ /* 0x000f700000000a00 */
[----:B------:R-:W2:Y:S01]  /*0070*/  LDC.64 R22, c[0x0][0x250] ;  /* 0x00009400ff167b82 */ /* 0x000ea20000000a00 */
[----:B-1----:R-:W-:-:S07]  /*0080*/  IMAD.SHL.U32 R0, R0, 0x2, RZ ;  /* 0x0000000200007824 */ /* 0x002fce00078e00ff */
[----:B------:R-:W1:Y:S01]  /*0090*/  LDC.64 R18, c[0x0][0x248] ;  /* 0x00009200ff127b82 */ /* 0x000e620000000a00 */
[----:B---3--:R-:W-:Y:S02]  /*00a0*/  SHF.R.S32.HI R2, RZ, 0x16, R3 ;  /* 0x00000016ff027819 */ /* 0x008fe40000011403 */
[----:B------:R-:W-:Y:S02]  /*00b0*/  LOP3.LUT R0, R0, 0x1fe, RZ, 0xc0, !PT ;  /* 0x000001fe00007812 */ /* 0x000fe400078ec0ff */
[----:B------:R-:W-:-:S03]  /*00c0*/  SGXT R2, R2, 0x1 ;  /* 0x000000010202781a */ /* 0x000fc60000000200 */
[----:B------:R-:W3:Y:S01]  /*00d0*/  LDC.64 R8, c[0x0][0x220] ;  /* 0x00008800ff087b82 */ /* 0x000ee20000000a00 */
[----:B------:R-:W-:-:S05]  /*00e0*/  IMAD R3, R3, 0x200, R0 ;  /* 0x0000020003037824 */ /* 0x000fca00078e0200 */
[----:B------:R-:W-:Y:S02]  /*00f0*/  LEA.HI R0, R2, R3, RZ, 0xc ;  /* 0x0000000302007211 */ /* 0x000fe400078f60ff */
[----:B------:R-:W1:Y:S02]  /*0100*/  LDC.64 R10, c[0x0][0x228] ;  /* 0x00008a00ff0a7b82 */ /* 0x000e640000000a00 */
[----:B------:R-:W-:Y:S02]  /*0110*/  SHF.R.S32.HI R4, RZ, 0xc, R0 ;  /* 0x0000000cff047819 */ /* 0x000fe40000011400 */
[----:B------:R-:W-:Y:S01]  /*0120*/  LOP3.LUT R6, R0, 0xfffff000, RZ, 0xc0, !PT ;  /* 0xfffff00000067812 */ /* 0x000fe200078ec0ff */
[----:B------:R-:W-:Y:S02]  /*0130*/  IMAD.MOV.U32 R0, RZ, RZ, RZ ;  /* 0x000000ffff007224 */ /* 0x000fe400078e00ff */
[----:B------:R-:W-:-:S04]  /*0140*/  IMAD.HI R2, R4, 0x2aaaaaab, RZ ;  /* 0x2aaaaaab04027827 */ /* 0x000fc800078e02ff */
[----:B------:R-:W-:Y:S01]  /*0150*/  IMAD.IADD R15, R3, 0x1, -R6 ;  /* 0x00000001030f7824 */ /* 0x000fe200078e0a06 */
[----:B------:R-:W-:-:S04]  /*0160*/  SHF.R.U32.HI R5, RZ, 0x1f, R2 ;  /* 0x0000001fff057819 */ /* 0x000fc80000011602 */
[----:B------:R-:W-:Y:S01]  /*0170*/  LEA.HI R5, R2, R5, RZ, 0x1b ;  /* 0x0000000502057211 */ /* 0x000fe200078fd8ff */
[----:B------:R-:W-:-:S04]  /*0180*/  IMAD.HI R2, R3, 0x2aaaaaab, RZ ;  /* 0x2aaaaaab03027827 */ /* 0x000fc800078e02ff */
[----:B------:R-:W-:Y:S01]  /*0190*/  IMAD R4, R5, -0xc0, R4 ;  /* 0xffffff4005047824 */ /* 0x000fe200078e0204 */
[----:B------:R-:W-:-:S03]  /*01a0*/  SHF.R.U32.HI R5, RZ, 0x1f, R2 ;  /* 0x0000001fff057819 */ /* 0x000fc60000011602 */
[----:B------:R-:W-:Y:S01]  /*01b0*/  VIADD R27, R4, 0xffffffc0 ;  /* 0xffffffc0041b7836 */ /* 0x000fe20000000000 */
[----:B------:R-:W-:Y:S01]  /*01c0*/  LEA.HI.SX32 R2, R2, R5, 0xf ;  /* 0x0000000502027211 */ /* 0x000fe200078f7aff */
[----:B------:R-:W-:Y:S01]  /*01d0*/  IMAD.MOV.U32 R5, RZ, RZ, RZ ;  /* 0x000000ffff057224 */ /* 0x000fe200078e00ff */
[C---:B------:R-:W-:Y:S01]  /*01e0*/  LOP3.LUT R7, R4.reuse, 0xffffffe0, RZ, 0xc0, !PT ;  /* 0xffffffe004077812 */ /* 0x040fe200078ec0ff */
[C---:B----4-:R-:W-:Y:S01]  /*01f0*/  IMAD.WIDE R28, R4.reuse, 0x4, R28 ;  /* 0x00000004041c7825 */ /* 0x050fe200078e021c */
[----:B------:R-:W-:Y:S02]  /*0200*/  ISETP.GT.AND P4, PT, R4, 0x9f, PT ;  /* 0x0000009f0400780c */ /* 0x000fe40003f84270 */
[C---:B------:R-:W-:Y:S01]  /*0210*/  ISETP.NE.AND P1, PT, R7.reuse, 0x80, PT ;  /* 0x000000800700780c */ /* 0x040fe20003f25270 */
[----:B------:R-:W-:Y:S01]  /*0220*/  IMAD R15, R2, 0x20000, R15 ;  /* 0x00020000020f7824 */ /* 0x000fe200078e020f */
[C---:B------:R-:W-:Y:S01]  /*0230*/  ISETP.NE.AND P2, PT, R7.reuse, 0x40, PT ;  /* 0x000000400700780c */ /* 0x040fe20003f45270 */
[----:B0-2---:R-:W-:Y:S01]  /*0240*/  IMAD.WIDE R22, R4, 0x4, R22 ;  /* 0x0000000404167825 */ /* 0x005fe200078e0216 */
[----:B------:R-:W-:-:S02]  /*0250*/  ISETP.NE.AND P3, PT, R7, 0x60, PT ;  /* 0x000000600700780c */ /* 0x000fc40003f65270 */
[----:B------:R-:W-:Y:S01]  /*0260*/  CS2R R6, SRZ ;  /* 0x0000000000067805 */ /* 0x000fe2000001ff00 */
[----:B------:R-:W-:-:S04]  /*0270*/  IMAD R21, R4, 0x1000, R15 ;  /* 0x0000100004157824 */ /* 0x000fc800078e020f */
[----:B------:R-:W-:Y:S01]  /*0280*/  VIADD R13, R21, 0xfff80000 ;  /* 0xfff80000150d7836 */ /* 0x000fe20000000000 */
[----:B------:R-:W2:Y:S03]  /*0290*/  @P4 LDG.E.EL R6, desc[UR4][R22.64+-0x280] ;  /* 0xfffd800416064981 */ /* 0x000ea6000c2e1900 */
[----:B------:R-:W-:Y:S01]  /*02a0*/  IMAD.WIDE R24, R13, 0x4, R24 ;  /* 0x000000040d187825 */ /* 0x000fe200078e0218 */
[----:B------:R-:W4:Y:S01]  /*02b0*/  @!P1 LDG.E.EL R0, desc[UR4][R28.64+-0x200] ;  /* 0xfffe00041c009981 */ /* 0x000f22000c2e1900 */
[----:B------:R-:W0:Y:S02]  /*02c0*/  LDC.64 R12, c[0x0][0x230] ;  /* 0x00008c00ff0c7b82 */ /* 0x000e240000000a00 */
[----:B------:R-:W-:Y:S01]  /*02d0*/  IMAD R20, R27, 0x1000, R15 ;  /* 0x000010001b147824 */ /* 0x000fe200078e020f */
[----:B------:R-:W-:Y:S01]  /*02e0*/  CS2R R14, SRZ ;  /* 0x00000000000e7805 */ /* 0x000fe2000001ff00 */
[----:B------:R-:W-:Y:S01]  /*02f0*/  VIADD R26, R21, 0xfff60000 ;  /* 0xfff60000151a7836 */ /* 0x000fe20000000000 */
[----:B------:R3:W2:Y:S01]  /*0300*/  @!P1 LDG.E.EL R5, desc[UR4][R28.64+-0x200] ;  /* 0xfffe00041c059981 */ /* 0x0006a2000c2e1900 */
[----:B-----5:R-:W-:-:S03]  /*0310*/  IMAD.WIDE R16, R20, 0x4, R16 ;  /* 0x0000000414107825 */ /* 0x020fc600078e0210 */
[----:B------:R-:W5:Y:S01]  /*0320*/  @!P1 LDG.E.64 R14, desc[UR4][R24.64] ;  /* 0x00000004180e9981 */ /* 0x000f62000c1e1b00 */
[----:B-1----:R-:W-:-:S03]  /*0330*/  IMAD.WIDE R18, R26, 0x4, R18 ;  /* 0x000000041a127825 */ /* 0x002fc600078e0212 */
[----:B------:R1:W5:Y:S01]  /*0340*/  @P4 LDG.E.EL R7, desc[UR4][R22.64+-0x280] ;  /* 0xfffd800416074981 */ /* 0x000362000c2e1900 */
[----:B---3--:R-:W-:Y:S01]  /*0350*/  VIADD R29, R21, 0xfffa0000 ;  /* 0xfffa0000151d7836 */ /* 0x008fe20000000000 */
[----:B------:R-:W-:Y:S01]  /*0360*/  CS2R R20, SRZ ;  /* 0x0000000000147805 */ /* 0x000fe2000001ff00 */
[----:B------:R-:W-:Y:S02]  /*0370*/  IMAD.WIDE R8, R27, 0x4, R8 ;  /* 0x000000041b087825 */ /* 0x000fe400078e0208 */
[----:B------:R-:W3:Y:S03]  /*0380*/  LDC.64 R26, c[0x0][0x210] ;  /* 0x00008400ff1a7b82 */ /* 0x000ee60000000a00 */
[----:B------:R0:W5:Y:S01]  /*0390*/  @P4 LDG.E.64 R20, desc[UR4][R18.64] ;  /* 0x0000000412144981 */ /* 0x000162000c1e1b00 */
[----:B-1----:R-:W-:Y:S01]  /*03a0*/  CS2R R22, SRZ ;  /* 0x0000000000167805 */ /* 0x002fe2000001ff00 */
[----:B------:R-:W-:Y:S01]  /*03b0*/  IMAD.WIDE R10, R29, 0x4, R10 ;  /* 0x000000041d0a7825 */ /* 0x000fe200078e020a */
[----:B------:R-:W-:-:S02]  /*03c0*/  CS2R R24, SRZ ;  /* 0x0000000000187805 */ /* 0x000fc4000001ff00 */
[----:B------:R-:W-:Y:S02]  /*03d0*/  CS2R R28, SRZ ;  /* 0x00000000001c7805 */ /* 0x000fe4000001ff00 */
[----:B------:R1:W5:Y:S01]  /*03e0*/  @!P2 LDG.E.64 R22, desc[UR4][R16.64] ;  /* 0x000000041016a981 */ /* 0x000362000c1e1b00 */
[C---:B0-----:R-:W-:Y:S01]  /*03f0*/  IMAD.WIDE R12, R4.reuse, 0x4, R12 ;  /* 0x00000004040c7825 */ /* 0x041fe200078e020c */
[----:B------:R-:W-:Y:S02]  /*0400*/  ISETP.GE.AND P0, PT, R4, 0x40, PT ;  /* 0x000000400400780c */ /* 0x000fe40003f06270 */
[----:B------:R0:W5:Y:S01]  /*0410*/  @!P3 LDG.E.64 R24, desc[UR4][R10.64] ;  /* 0x000000040a18b981 */ /* 0x000162000c1e1b00 */
[----:B------:R-:W-:-:S03]  /*0420*/  IMAD R19, R2, -0xc0000, R3 ;  /* 0xfff4000002137824 */ /* 0x000fc600078e0203 */
[----:B------:R-:W5:Y:S01]  /*0430*/  @!P3 LDG.E.EL R29, desc[UR4][R12.64+-0x180] ;  /* 0xfffe80040c1db981 */ /* 0x000f62000c2e1900 */
[----:B-1----:R-:W-:Y:S01]  /*0440*/  CS2R R16, SRZ ;  /* 0x0000000000107805 */ /* 0x002fe2000001ff00 */
[----:B------:R-:W-:Y:S02]  /*0450*/  IMAD R19, R2, 0x40000, R19 ;  /* 0x0004000002137824 */ /* 0x000fe400078e0213 */
[----:B------:R-:W5:Y:S04]  /*0460*/  @!P2 LDG.E.EL R28, desc[UR4][R8.64] ;  /* 0x00000004081ca981 */ /* 0x000f68000c2e1900 */
[----:B------:R-:W5:Y:S04]  /*0470*/  @!P3 LDG.E.EL R16, desc[UR4][R12.64+-0x180] ;  /* 0xfffe80040c10b981 */ /* 0x000f68000c2e1900 */
[----:B------:R1:W5:Y:S01]  /*0480*/  @!P2 LDG.E.EL R17, desc[UR4][R8.64] ;  /* 0x000000040811a981 */ /* 0x000362000c2e1900 */
[----:B0-----:R-:W-:Y:S01]  /*0490*/  CS2R R10, SRZ ;  /* 0x00000000000a7805 */ /* 0x001fe2000001ff00 */
[----:B---3--:R-:W-:-:S05]  /*04a0*/  IMAD.WIDE R26, R19, 0x4, R26 ;  /* 0x00000004131a7825 */ /* 0x008fca00078e021a */
[----:B------:R-:W3:Y:S01]  /*04b0*/  @!P0 LDG.E.64 R10, desc[UR4][R26.64] ;  /* 0x000000041a0a8981 */ /* 0x000ee2000c1e1b00 */
[----:B----4-:R-:W-:Y:S02]  /*04c0*/  SEL R19, R0, RZ, !P1 ;  /* 0x000000ff00137207 */ /* 0x010fe40004800000 */
[----:B--2---:R-:W-:Y:S02]  /*04d0*/  SEL R2, R5, RZ, !P1 ;  /* 0x000000ff05027207 */ /* 0x004fe40004800000 */
[----:B-----5:R-:W-:Y:S02]  /*04e0*/  SEL R14, R14, RZ, !P1 ;  /* 0x000000ff0e0e7207 */ /* 0x020fe40004800000 */
[----:B------:R-:W-:Y:S02]  /*04f0*/  SEL R15, R15, RZ, !P1 ;  /* 0x000000ff0f0f7207 */ /* 0x000fe40004800000 */
[C---:B------:R-:W-:Y:S01]  /*0500*/  FSETP.GEU.AND P6, PT, R14.reuse, -R19, PT ;  /* 0x800000130e00720b */ /* 0x040fe20003fce000 */
[----:B------:R-:W-:Y:S01]  /*0510*/  FADD R0, R14, R19 ;  /* 0x000000130e007221 */ /* 0x000fe20000000000 */
[C---:B------:R-:W-:Y:S01]  /*0520*/  FSETP.GEU.AND P5, PT, R15.reuse, -R2, PT ;  /* 0x800000020f00720b */ /* 0x040fe20003fae000 */
[----:B------:R-:W-:Y:S01]  /*0530*/  FADD R2, R15, R2 ;  /* 0x000000020f027221 */ /* 0x000fe20000000000 */
[----:B------:R-:W-:-:S02]  /*0540*/  SEL R7, R7, RZ, P4 ;  /* 0x000000ff07077207 */ /* 0x000fc40002000000 */
[----:B------:R-:W-:Y:S02]  /*0550*/  SEL R5, R6, RZ, P4 ;  /* 0x000000ff06057207 */ /* 0x000fe40002000000 */
[----:B------:R-:W-:Y:S02]  /*0560*/  SEL R4, R21, RZ, P4 ;  /* 0x000000ff15047207 */ /* 0x000fe40002000000 */
[----:B------:R-:W-:Y:S02]  /*0570*/  SEL R20, R20, RZ, P4 ;  /* 0x000000ff14147207 */ /* 0x000fe40002000000 */
[----:B------:R-:W-:Y:S01]  /*0580*/  FSEL R0, R0, RZ, P6 ;  /* 0x000000ff00007208 */ /* 0x000fe20003000000 */
[C---:B------:R-:W-:Y:S01]  /*0590*/  FADD R6, R4.reuse, R7 ;  /* 0x0000000704067221 */ /* 0x040fe20000000000 */
[----:B------:R-:W-:Y:S01]  /*05a0*/  FSETP.GEU.AND P6, PT, R4, -R7, PT ;  /* 0x800000070400720b */ /* 0x000fe20003fce000 */
[----:B------:R-:W-:Y:S01]  /*05b0*/  FADD R7, R20, R5 ;  /* 0x0000000514077221 */ /* 0x000fe20000000000 */
[----:B------:R-:W-:-:S02]  /*05c0*/  FSEL R2, R2, RZ, P5 ;  /* 0x000000ff02027208 */ /* 0x000fc40002800000 */
[----:B------:R-:W-:Y:S02]  /*05d0*/  FSETP.GEU.AND P5, PT, R20, -R5, PT ;  /* 0x800000051400720b */ /* 0x000fe40003fae000 */
[----:B------:R-:W0:Y:S01]  /*05e0*/  LDC.64 R4, c[0x0][0x258] ;  /* 0x00009600ff047b82 */ /* 0x000e220000000a00 */
[----:B-1----:R-:W-:Y:S02]  /*05f0*/  FSEL R9, R6, RZ, P6 ;  /* 0x000000ff06097208 */ /* 0x002fe40003000000 */
[----:B------:R-:W-:Y:S02]  /*0600*/  SEL R25, R25, RZ, !P3 ;  /* 0x000000ff19197207 */ /* 0x000fe40005800000 */
[----:B------:R-:W-:Y:S02]  /*0610*/  SEL R29, R29, RZ, !P3 ;  /* 0x000000ff1d1d7207 */ /* 0x000fe40005800000 */
[----:B------:R-:W-:Y:S02]  /*0620*/  SEL R24, R24, RZ, !P3 ;  /* 0x000000ff18187207 */ /* 0x000fe40005800000 */
[----:B------:R-:W-:-:S02]  /*0630*/  FSEL R7, R7, RZ, P5 ;  /* 0x000000ff07077208 */ /* 0x000fc40002800000 */
[----:B------:R-:W-:Y:S02]  /*0640*/  SEL R16, R16, RZ, !P3 ;  /* 0x000000ff10107207 */ /* 0x000fe40005800000 */
[----:B------:R-:W-:Y:S02]  /*0650*/  SEL R23, R23, RZ, !P2 ;  /* 0x000000ff17177207 */ /* 0x000fe40005000000 */
[----:B------:R-:W-:Y:S02]  /*0660*/  SEL R12, R17, RZ, !P2 ;  /* 0x000000ff110c7207 */ /* 0x000fe40005000000 */
[----:B------:R-:W-:Y:S02]  /*0670*/  SEL R13, R28, RZ, !P2 ;  /* 0x000000ff1c0d7207 */ /* 0x000fe40005000000 */
[----:B------:R-:W-:Y:S02]  /*0680*/  SEL R22, R22, RZ, !P2 ;  /* 0x000000ff16167207 */ /* 0x000fe40005000000 */
[----:B------:R-:W-:Y:S01]  /*0690*/  @P1 FSEL R2, R9, RZ, P4 ;  /* 0x000000ff09021208 */ /* 0x000fe20002000000 */
[----:B------:R-:W-:Y:S01]  /*06a0*/  FADD R9, R25, R16 ;  /* 0x0000001019097221 */ /* 0x000fe20000000000 */
[----:B------:R-:W-:Y:S01]  /*06b0*/  @P1 FSEL R0, R7, RZ, P4 ;  /* 0x000000ff07001208 */ /* 0x000fe20002000000 */
[----:B------:R-:W-:Y:S01]  /*06c0*/  FADD R8, R24, R29 ;  /* 0x0000001d18087221 */ /* 0x000fe20000000000 */
[----:B------:R-:W-:Y:S01]  /*06d0*/  FSETP.GEU.AND P1, PT, R25, -R16, PT ;  /* 0x800000101900720b */ /* 0x000fe20003f2e000 */
[----:B------:R-:W-:Y:S01]  /*06e0*/  FADD R7, R23, R12 ;  /* 0x0000000c17077221 */ /* 0x000fe20000000000 */
[----:B------:R-:W-:Y:S01]  /*06f0*/  FADD R6, R22, R13 ;  /* 0x0000000d16067221 */ /* 0x000fe20000000000 */
[----:B------:R-:W-:-:S02]  /*0700*/  FSETP.GEU.AND P5, PT, R24, -R29, PT ;  /* 0x8000001d1800720b */ /* 0x000fc40003fae000 */
[----:B------:R-:W-:Y:S02]  /*0710*/  FSETP.GEU.AND P4, PT, R23, -R12, PT ;  /* 0x8000000c1700720b */ /* 0x000fe40003f8e000 */
[----:B------:R-:W-:Y:S02]  /*0720*/  FSETP.GEU.AND P6, PT, R22, -R13, PT ;  /* 0x8000000d1600720b */ /* 0x000fe40003fce000 */
[----:B------:R-:W-:Y:S02]  /*0730*/  @!P3 FSEL R2, R9, RZ, P1 ;  /* 0x000000ff0902b208 */ /* 0x000fe40000800000 */
[----:B------:R-:W-:Y:S02]  /*0740*/  @!P3 FSEL R0, R8, RZ, P5 ;  /* 0x000000ff0800b208 */ /* 0x000fe40002800000 */
[----:B------:R-:W-:Y:S02]  /*0750*/  @!P2 FSEL R2, R7, RZ, P4 ;  /* 0x000000ff0702a208 */ /* 0x000fe40002000000 */
[----:B------:R-:W-:-:S02]  /*0760*/  @!P2 FSEL R0, R6, RZ, P6 ;  /* 0x000000ff0600a208 */ /* 0x000fc40003000000 */
[----:B---3--:R-:W-:Y:S02]  /*0770*/  SEL R7, R10, RZ, !P0 ;  /* 0x000000ff0a077207 */ /* 0x008fe40004000000 */
[----:B------:R-:W-:Y:S01]  /*0780*/  SEL R11, R11, RZ, !P0 ;  /* 0x000000ff0b0b7207 */ /* 0x000fe20004000000 */
[----:B0-----:R-:W-:Y:S01]  /*0790*/  IMAD.WIDE R4, R3, 0x4, R4 ;  /* 0x0000000403047825 */ /* 0x001fe200078e0204 */
[----:B------:R-:W-:Y:S02]  /*07a0*/  SEL R6, R7, R0, !P0 ;  /* 0x0000000007067207 */ /* 0x000fe40004000000 */
[----:B------:R-:W-:-:S05]  /*07b0*/  SEL R7, R11, R2, !P0 ;  /* 0x000000020b077207 */ /* 0x000fca0004000000 */
[----:B------:R-:W-:Y:S01]  /*07c0*/  STG.E.64 desc[UR4][R4.64], R6 ;  /* 0x0000000604007986 */ /* 0x000fe2000c101b04 */
[----:B------:R-:W-:Y:S05]  /*07d0*/  EXIT ;  /* 0x000000000000794d */ /* 0x000fea0003800000 */
.L_x_0:
[----:B------:R-:W-:-:S00]  /*07e0*/  BRA `(.L_x_0) ;  /* 0xfffffffc00fc7947 */ /* 0x000fc0000383ffff */
[----:B------:R-:W-:-:S00]  /*07f0*/  NOP ;  /* 0x0000000000007918 */ /* 0x000fc00000000000 */
        /* <DEDUP_REMOVED lines=8> */
.L_x_1:


//--------------------- .nv.constant0.triton_poi_fused_cat_4 --------------------------
	.section	.nv.constant0.triton_poi_fused_cat_4,"a",@progbits
	.sectionflags	@""
	.align	4
.nv.constant0.triton_poi_fused_cat_4:
	.zero		612
